	.headerflags	@"EF_CUDA_TEXMODE_UNIFIED EF_CUDA_64BIT_ADDRESS EF_CUDA_ACCELERATORS EF_CUDA_SM90 EF_CUDA_VIRTUAL_SM(EF_CUDA_SM90)"
	.elftype	@"ET_EXEC"


//--------------------- .nv.info                  --------------------------
	.section	.nv.info,"",@"SHT_CUDA_INFO"
	.align	4


	//----- nvinfo : EIATTR_REGCOUNT
	.align		4
        /*0000*/ 	.byte	0x04, 0x2f
        /*0002*/ 	.short	(.L_3 - .L_2)
	.align		4
.L_2:
        /*0004*/ 	.word	index@(triton_poi_fused__native_batch_norm_legit_no_training_silu_36)
        /*0008*/ 	.word	0x00000028


	//----- nvinfo : EIATTR_MIN_STACK_SIZE
	.align		4
.L_3:
        /*000c*/ 	.byte	0x04, 0x12
        /*000e*/ 	.short	(.L_5 - .L_4)
	.align		4
.L_4:
        /*0010*/ 	.word	index@(triton_poi_fused__native_batch_norm_legit_no_training_silu_36)
        /*0014*/ 	.word	0x00000000


	//----- nvinfo : EIATTR_FRAME_SIZE
	.align		4
.L_5:
        /*0018*/ 	.byte	0x04, 0x11
        /*001a*/ 	.short	(.L_7 - .L_6)
	.align		4
.L_6:
        /*001c*/ 	.word	index@(triton_poi_fused__native_batch_norm_legit_no_training_silu_36)
        /*0020*/ 	.word	0x00000000


	//----- nvinfo : EIATTR_MIN_STACK_SIZE
	.align		4
.L_7:
        /*0024*/ 	.byte	0x04, 0x12
        /*0026*/ 	.short	(.L_9 - .L_8)
	.align		4
.L_8:
        /*0028*/ 	.word	index@(triton_poi_fused__native_batch_norm_legit_no_training_silu_36)
        /*002c*/ 	.word	0x00000000
.L_9:


//--------------------- .nv.info.triton_poi_fused__native_batch_norm_legit_no_training_silu_36 --------------------------
	.section	.nv.info.triton_poi_fused__native_batch_norm_legit_no_training_silu_36,"",@"SHT_CUDA_INFO"
	.sectionflags	@""
	.align	4


	//----- nvinfo : EIATTR_CUDA_API_VERSION
	.align		4
        /*0000*/ 	.byte	0x04, 0x37
        /*0002*/ 	.short	(.L_11 - .L_10)
.L_10:
        /*0004*/ 	.word	0x0000007c


	//----- nvinfo : EIATTR_KPARAM_INFO
	.align		4
.L_11:
        /*0008*/ 	.byte	0x04, 0x17
        /*000a*/ 	.short	(.L_13 - .L_12)
.L_12:
        /*000c*/ 	.word	0x00000000
        /*0010*/ 	.short	0x0007
        /*0012*/ 	.short	0x0034
        /*0014*/ 	.byte	0x00, 0xf0, 0x11, 0x00


	//----- nvinfo : EIATTR_KPARAM_INFO
	.align		4
.L_13:
        /*0018*/ 	.byte	0x04, 0x17
        /*001a*/ 	.short	(.L_15 - .L_14)
.L_14:
        /*001c*/ 	.word	0x00000000
        /*0020*/ 	.short	0x0006
        /*0022*/ 	.short	0x0030
        /*0024*/ 	.byte	0x00, 0xf0, 0x11, 0x00


	//----- nvinfo : EIATTR_KPARAM_INFO
	.align		4
.L_15:
        /*0028*/ 	.byte	0x04, 0x17
        /*002a*/ 	.short	(.L_17 - .L_16)
.L_16:
        /*002c*/ 	.word	0x00000000
        /*0030*/ 	.short	0x0005
        /*0032*/ 	.short	0x0028
        /*0034*/ 	.byte	0x00, 0xf4, 0x21, 0x00


	//----- nvinfo : EIATTR_KPARAM_INFO
	.align		4
.L_17:
        /*0038*/ 	.byte	0x04, 0x17
        /*003a*/ 	.short	(.L_19 - .L_18)
.L_18:
        /*003c*/ 	.word	0x00000000
        /*0040*/ 	.short	0x0004
        /*0042*/ 	.short	0x0020
        /*0044*/ 	.byte	0x00, 0xf4, 0x21, 0x00


	//----- nvinfo : EIATTR_KPARAM_INFO
	.align		4
.L_19:
        /*0048*/ 	.byte	0x04, 0x17
        /*004a*/ 	.short	(.L_21 - .L_20)
.L_20:
        /*004c*/ 	.word	0x00000000
        /*0050*/ 	.short	0x0003
        /*0052*/ 	.short	0x0018
        /*0054*/ 	.byte	0x00, 0xf4, 0x21, 0x00


	//----- nvinfo : EIATTR_KPARAM_INFO
	.align		4
.L_21:
        /*0058*/ 	.byte	0x04, 0x17
        /*005a*/ 	.short	(.L_23 - .L_22)
.L_22:
        /*005c*/ 	.word	0x00000000
        /*0060*/ 	.short	0x0002
        /*0062*/ 	.short	0x0010
        /*0064*/ 	.byte	0x00, 0xf4, 0x21, 0x00


	//----- nvinfo : EIATTR_KPARAM_INFO
	.align		4
.L_23:
        /*0068*/ 	.byte	0x04, 0x17
        /*006a*/ 	.short	(.L_25 - .L_24)
.L_24:
        /*006c*/ 	.word	0x00000000
        /*0070*/ 	.short	0x0001
        /*0072*/ 	.short	0x0008
        /*0074*/ 	.byte	0x00, 0xf4, 0x21, 0x00


	//----- nvinfo : EIATTR_KPARAM_INFO
	.align		4
.L_25:
        /*0078*/ 	.byte	0x04, 0x17
        /*007a*/ 	.short	(.L_27 - .L_26)
.L_26:
        /*007c*/ 	.word	0x00000000
        /*0080*/ 	.short	0x0000
        /*0082*/ 	.short	0x0000
        /*0084*/ 	.byte	0x00, 0xf4, 0x21, 0x00


	//----- nvinfo : EIATTR_SPARSE_MMA_MASK
	.align		4
.L_27:
        /*0088*/ 	.byte	0x03, 0x50
        /*008a*/ 	.short	0x0000


	//----- nvinfo : EIATTR_MAXREG_COUNT
	.align		4
        /*008c*/ 	.byte	0x03, 0x1b
        /*008e*/ 	.short	0x00ff


	//----- nvinfo : EIATTR_EXIT_INSTR_OFFSETS
	.align		4
        /*0090*/ 	.byte	0x04, 0x1c
        /*0092*/ 	.short	(.L_29 - .L_28)


	//   ....[0]....
.L_28:
        /*0094*/ 	.word	0x00001af0


	//   ....[1]....
        /*0098*/ 	.word	0x00001b40


	//----- nvinfo : EIATTR_REQNTID
	.align		4
.L_29:
        /*009c*/ 	.byte	0x04, 0x10
        /*009e*/ 	.short	(.L_31 - .L_30)
.L_30:
        /*00a0*/ 	.word	0x00000100
        /*00a4*/ 	.word	0x00000001
        /*00a8*/ 	.word	0x00000001


	//----- nvinfo : EIATTR_CBANK_PARAM_SIZE
	.align		4
.L_31:
        /*00ac*/ 	.byte	0x03, 0x19
        /*00ae*/ 	.short	0x0038


	//----- nvinfo : EIATTR_PARAM_CBANK
	.align		4
        /*00b0*/ 	.byte	0x04, 0x0a
        /*00b2*/ 	.short	(.L_33 - .L_32)
	.align		4
.L_32:
        /*00b4*/ 	.word	index@(.nv.constant0.triton_poi_fused__native_batch_norm_legit_no_training_silu_36)
        /*00b8*/ 	.short	0x0210
        /*00ba*/ 	.short	0x0038


	//----- nvinfo : EIATTR_SW_WAR
	.align		4
.L_33:
        /*00bc*/ 	.byte	0x04, 0x36
        /*00be*/ 	.short	(.L_35 - .L_34)
.L_34:
        /*00c0*/ 	.word	0x00000008
.L_35:


//--------------------- .nv.callgraph             --------------------------
	.section	.nv.callgraph,"",@"SHT_CUDA_CALLGRAPH"
	.align	4
	.sectionentsize	8
	.align		4
        /*0000*/ 	.word	0x00000000
	.align		4
        /*0004*/ 	.word	0xffffffff
	.align		4
        /*0008*/ 	.word	0x00000000
	.align		4
        /*000c*/ 	.word	0xfffffffe
	.align		4
        /*0010*/ 	.word	0x00000000
	.align		4
        /*0014*/ 	.word	0xfffffffd
	.align		4
        /*0018*/ 	.word	0x00000000
	.align		4
        /*001c*/ 	.word	0xfffffffc


//--------------------- .nv.constant4             --------------------------
	.section	.nv.constant4,"a",@progbits
	.align	8
	.align		8
.nv.constant4:
        /*0000*/ 	.dword	_$_str
	.align		8
        /*0008*/ 	.dword	_$_str_$_2


//--------------------- .text.triton_poi_fused__native_batch_norm_legit_no_training_silu_36 --------------------------
	.section	.text.triton_poi_fused__native_batch_norm_legit_no_training_silu_36,"ax",@progbits
	.sectionflags	@"SHF_BARRIERS=1"
	.align	128
        .global         triton_poi_fused__native_batch_norm_legit_no_training_silu_36
        .type           triton_poi_fused__native_batch_norm_legit_no_training_silu_36,@function
        .size           triton_poi_fused__native_batch_norm_legit_no_training_silu_36,(.L_x_1 - triton_poi_fused__native_batch_norm_legit_no_training_silu_36)
        .other          triton_poi_fused__native_batch_norm_legit_no_training_silu_36,@"STO_CUDA_ENTRY STV_DEFAULT"
triton_poi_fused__native_batch_norm_legit_no_training_silu_36:
.text.triton_poi_fused__native_batch_norm_legit_no_training_silu_36:
[----:B------:R-:W0:Y:S01]  /*0000*/  LDC R1, c[0x0][0x28] ;  /* 0x00000a00ff017b82 */ /* 0x000e220000000800 */
[----:B------:R-:W1:Y:S07]  /*0010*/  S2R R3, SR_TID.X ;  /* 0x0000000000037919 */ /* 0x000e6e0000002100 */
[----:B------:R-:W2:Y:S01]  /*0020*/  LDC.64 R16, c[0x0][0x210] ;  /* 0x00008400ff107b82 */ /* 0x000ea20000000a00 */
[----:B------:R-:W-:Y:S01]  /*0030*/  CS2R R6, SRZ ;  /* 0x0000000000067805 */ /* 0x000fe2000001ff00 */
[----:B------:R-:W-:Y:S01]  /*0040*/  ULDC.64 UR6, c[0x0][0x208] ;  /* 0x0000820000067ab9 */ /* 0x000fe20000000a00 */
[----:B------:R-:W3:Y:S01]  /*0050*/  S2R R25, SR_CTAID.Y ;  /* 0x0000000000197919 */ /* 0x000ee20000002600 */
[----:B------:R-:W4:Y:S01]  /*0060*/  S2R R0, SR_CTAID.X ;  /* 0x0000000000007919 */ /* 0x000f220000002500 */
[----:B------:R-:W-:-:S03]  /*0070*/  CS2R R10, SRZ ;  /* 0x00000000000a7805 */ /* 0x000fc6000001ff00 */
[----:B------:R-:W5:Y:S01]  /*0080*/  S2UR UR5, SR_CgaCtaId ;  /* 0x00000000000579c3 */ /* 0x000f620000008800 */
[----:B------:R-:W-:-:S07]  /*0090*/  UMOV UR4, 0x400 ;  /* 0x0000040000047882 */ /* 0x000fce0000000000 */
[----:B------:R-:W5:Y:S08]  /*00a0*/  LDC.64 R30, c[0x0][0x220] ;  /* 0x00008800ff1e7b82 */ /* 0x000f700000000a00 */
[----:B------:R-:W5:Y:S01]  /*00b0*/  LDC.64 R34, c[0x0][0x218] ;  /* 0x00008600ff227b82 */ /* 0x000f620000000a00 */
[----:B-1----:R-:W-:Y:S02]  /*00c0*/  SHF.L.U32 R2, R3, 0x2, RZ ;  /* 0x0000000203027819 */ /* 0x002fe400000006ff */
[----:B------:R-:W-:-:S02]  /*00d0*/  SHF.R.U32.HI R4, RZ, 0x6, R3 ;  /* 0x00000006ff047819 */ /* 0x000fc40000011603 */
[----:B------:R-:W-:Y:S02]  /*00e0*/  LOP3.LUT R5, R2, 0xfc, RZ, 0xc0, !PT ;  /* 0x000000fc02057812 */ /* 0x000fe400078ec0ff */
[----:B---3--:R-:W-:Y:S02]  /*00f0*/  SHF.L.U32 R25, R25, 0x4, RZ ;  /* 0x0000000419197819 */ /* 0x008fe400000006ff */
[----:B------:R-:W-:Y:S02]  /*0100*/  SGXT.U32 R4, R4, 0x2 ;  /* 0x000000020404781a */ /* 0x000fe40000000000 */
[----:B----4-:R-:W-:Y:S02]  /*0110*/  PRMT R19, R5, 0x6540, R0 ;  /* 0x0000654005137816 */ /* 0x010fe40000000000 */
[----:B------:R-:W-:Y:S02]  /*0120*/  LOP3.LUT R18, R25, R4, RZ, 0xfc, !PT ;  /* 0x0000000419127212 */ /* 0x000fe400078efcff */
[----:B------:R-:W-:-:S02]  /*0130*/  CS2R R4, SRZ ;  /* 0x0000000000047805 */ /* 0x000fc4000001ff00 */
[----:B------:R-:W-:Y:S02]  /*0140*/  ISETP.GE.AND P0, PT, R19, 0x300, PT ;  /* 0x000003001300780c */ /* 0x000fe40003f06270 */
[C---:B------:R-:W-:Y:S01]  /*0150*/  LOP3.LUT R8, R18.reuse, 0x4, RZ, 0xfc, !PT ;  /* 0x0000000412087812 */ /* 0x040fe200078efcff */
[C---:B------:R-:W-:Y:S01]  /*0160*/  IMAD R19, R18.reuse, 0x300, R19 ;  /* 0x0000030012137824 */ /* 0x040fe200078e0213 */
[----:B------:R-:W-:Y:S02]  /*0170*/  ISETP.LT.AND P1, PT, R18, 0x10, !P0 ;  /* 0x000000101200780c */ /* 0x000fe40004721270 */
[----:B------:R-:W-:Y:S01]  /*0180*/  ISETP.LT.AND P2, PT, R8, 0x10, !P0 ;  /* 0x000000100800780c */ /* 0x000fe20004741270 */
[----:B--2---:R-:W-:Y:S01]  /*0190*/  IMAD.WIDE R14, R19, 0x4, R16 ;  /* 0x00000004130e7825 */ /* 0x004fe200078e0210 */
[----:B------:R-:W-:Y:S02]  /*01a0*/  IADD3 R23, R19, 0xc00, RZ ;  /* 0x00000c0013177810 */ /* 0x000fe40007ffe0ff */
[----:B------:R-:W-:-:S07]  /*01b0*/  CS2R R8, SRZ ;  /* 0x0000000000087805 */ /* 0x000fce000001ff00 */
[----:B------:R1:W2:Y:S01]  /*01c0*/  @P1 LDG.E.EL.128 R4, desc[UR6][R14.64] ;  /* 0x000000060e041981 */ /* 0x0002a2000c2e1d00 */
[----:B------:R-:W-:Y:S01]  /*01d0*/  IMAD.WIDE R22, R23, 0x4, R16 ;  /* 0x0000000417167825 */ /* 0x000fe200078e0210 */
[----:B------:R-:W-:-:S04]  /*01e0*/  LOP3.LUT R12, R18, 0x8, RZ, 0xfc, !PT ;  /* 0x00000008120c7812 */ /* 0x000fc800078efcff */
[----:B------:R3:W4:Y:S01]  /*01f0*/  @P2 LDG.E.EL.128 R8, desc[UR6][R22.64] ;  /* 0x0000000616082981 */ /* 0x000722000c2e1d00 */
[----:B------:R-:W-:Y:S02]  /*0200*/  ISETP.LT.AND P1, PT, R12, 0x10, !P0 ;  /* 0x000000100c00780c */ /* 0x000fe40004721270 */
[----:B------:R-:W-:Y:S02]  /*0210*/  IADD3 R21, R19, 0x1800, RZ ;  /* 0x0000180013157810 */ /* 0x000fe40007ffe0ff */
[----:B------:R-:W-:Y:S02]  /*0220*/  CS2R R12, SRZ ;  /* 0x00000000000c7805 */ /* 0x000fe4000001ff00 */
[----:B-1----:R-:W-:Y:S01]  /*0230*/  CS2R R14, SRZ ;  /* 0x00000000000e7805 */ /* 0x002fe2000001ff00 */
[----:B------:R-:W-:-:S06]  /*0240*/  IMAD.WIDE R20, R21, 0x4, R16 ;  /* 0x0000000415147825 */ /* 0x000fcc00078e0210 */
[----:B------:R1:W4:Y:S01]  /*0250*/  @P1 LDG.E.EL.128 R12, desc[UR6][R20.64] ;  /* 0x00000006140c1981 */ /* 0x000322000c2e1d00 */
[----:B------:R-:W-:Y:S02]  /*0260*/  LOP3.LUT R18, R18, 0xc, RZ, 0xfc, !PT ;  /* 0x0000000c12127812 */ /* 0x000fe400078efcff */
[----:B------:R-:W-:Y:S02]  /*0270*/  IADD3 R19, R19, 0x2400, RZ ;  /* 0x0000240013137810 */ /* 0x000fe40007ffe0ff */
[----:B------:R-:W-:-:S03]  /*0280*/  ISETP.LT.AND P0, PT, R18, 0x10, !P0 ;  /* 0x000000101200780c */ /* 0x000fc60004701270 */
[----:B---3--:R-:W-:Y:S01]  /*0290*/  IMAD.WIDE R22, R19, 0x4, R16 ;  /* 0x0000000413167825 */ /* 0x008fe200078e0210 */
[----:B------:R-:W-:Y:S02]  /*02a0*/  CS2R R16, SRZ ;  /* 0x0000000000107805 */ /* 0x000fe4000001ff00 */
[----:B------:R-:W-:-:S07]  /*02b0*/  CS2R R18, SRZ ;  /* 0x0000000000127805 */ /* 0x000fce000001ff00 */
[----:B------:R3:W4:Y:S01]  /*02c0*/  @P0 LDG.E.EL.128 R16, desc[UR6][R22.64] ;  /* 0x0000000616100981 */ /* 0x000722000c2e1d00 */
[----:B------:R-:W-:Y:S01]  /*02d0*/  SHF.R.U32.HI R24, RZ, 0x8, R2 ;  /* 0x00000008ff187819 */ /* 0x000fe20000011602 */
[----:B-----5:R-:W-:-:S03]  /*02e0*/  UPRMT UR4, UR5, 0x654, UR4 ;  /* 0x0000065405047896 */ /* 0x020fc60008000004 */
[----:B-1----:R-:W-:Y:S02]  /*02f0*/  SGXT.U32 R21, R24, 0x2 ;  /* 0x000000021815781a */ /* 0x002fe40000000000 */
[----:B------:R-:W-:Y:S02]  /*0300*/  LOP3.LUT R20, R2, 0x3fc, RZ, 0xc0, !PT ;  /* 0x000003fc02147812 */ /* 0x000fe400078ec0ff */
[----:B------:R-:W-:Y:S02]  /*0310*/  LOP3.LUT R24, R21, 0x3fc, R2, 0xf8, !PT ;  /* 0x000003fc15187812 */ /* 0x000fe400078ef802 */
[----:B------:R-:W-:Y:S02]  /*0320*/  LEA R27, R21, UR4, 0x2 ;  /* 0x00000004151b7c11 */ /* 0x000fe4000f8e10ff */
[----:B------:R-:W-:Y:S02]  /*0330*/  LEA R21, R24, UR4, 0x2 ;  /* 0x0000000418157c11 */ /* 0x000fe4000f8e10ff */
[----:B------:R-:W-:-:S02]  /*0340*/  LEA R20, R20, R27, 0x2 ;  /* 0x0000001b14147211 */ /* 0x000fc400078e10ff */
[----:B------:R-:W-:-:S04]  /*0350*/  LOP3.LUT R26, R3, 0xff, RZ, 0xc0, !PT ;  /* 0x000000ff031a7812 */ /* 0x000fc800078ec0ff */
[----:B------:R-:W-:Y:S02]  /*0360*/  LEA R26, R26, UR4, 0x2 ;  /* 0x000000041a1a7c11 */ /* 0x000fe4000f8e10ff */
[----:B------:R-:W-:-:S04]  /*0370*/  PRMT R33, R3, 0x6540, R0 ;  /* 0x0000654003217816 */ /* 0x000fc80000000000 */
[C---:B------:R-:W-:Y:S01]  /*0380*/  ISETP.GE.AND P0, PT, R33.reuse, 0x300, PT ;  /* 0x000003002100780c */ /* 0x040fe20003f06270 */
[----:B0-----:R-:W-:Y:S02]  /*0390*/  IMAD.WIDE R36, R33, 0x4, R30 ;  /* 0x0000000421247825 */ /* 0x001fe400078e021e */
[----:B------:R-:W0:Y:S01]  /*03a0*/  LDC.64 R30, c[0x0][0x230] ;  /* 0x00008c00ff1e7b82 */ /* 0x000e220000000a00 */
[----:B--2---:R-:W-:Y:S04]  /*03b0*/  STS [R21], R4 ;  /* 0x0000000415007388 */ /* 0x004fe80000000800 */
[----:B------:R-:W-:Y:S04]  /*03c0*/  STS [R20+0x4], R5 ;  /* 0x0000040514007388 */ /* 0x000fe80000000800 */
[----:B------:R-:W-:Y:S04]  /*03d0*/  STS [R20+0x8], R6 ;  /* 0x0000080614007388 */ /* 0x000fe80000000800 */
[----:B------:R-:W-:Y:S01]  /*03e0*/  STS [R20+0xc], R7 ;  /* 0x00000c0714007388 */ /* 0x000fe20000000800 */
[----:B------:R-:W-:Y:S06]  /*03f0*/  BAR.SYNC.DEFER_BLOCKING 0x0 ;  /* 0x0000000000007b1d */ /* 0x000fec0000010000 */
[----:B------:R-:W-:Y:S04]  /*0400*/  LDS R24, [R26] ;  /* 0x000000001a187984 */ /* 0x000fe80000000800 */
[----:B------:R-:W1:Y:S04]  /*0410*/  LDS R29, [R26+0x404] ;  /* 0x000404001a1d7984 */ /* 0x000e680000000800 */
[----:B---3--:R-:W-:Y:S04]  /*0420*/  LDS R23, [R26+0x808] ;  /* 0x000808001a177984 */ /* 0x008fe80000000800 */
[----:B------:R-:W-:Y:S01]  /*0430*/  LDS R27, [R26+0xc0c] ;  /* 0x000c0c001a1b7984 */ /* 0x000fe20000000800 */
[----:B------:R-:W-:Y:S06]  /*0440*/  BAR.SYNC.DEFER_BLOCKING 0x0 ;  /* 0x0000000000007b1d */ /* 0x000fec0000010000 */
[----:B----4-:R-:W-:Y:S04]  /*0450*/  STS [R21], R8 ;  /* 0x0000000815007388 */ /* 0x010fe80000000800 */
[----:B------:R-:W-:Y:S04]  /*0460*/  STS [R20+0x4], R9 ;  /* 0x0000040914007388 */ /* 0x000fe80000000800 */
[----:B------:R-:W-:Y:S04]  /*0470*/  STS [R20+0x8], R10 ;  /* 0x0000080a14007388 */ /* 0x000fe80000000800 */
[----:B------:R2:W-:Y:S01]  /*0480*/  STS [R20+0xc], R11 ;  /* 0x00000c0b14007388 */ /* 0x0005e20000000800 */
[----:B------:R-:W-:Y:S06]  /*0490*/  BAR.SYNC.DEFER_BLOCKING 0x0 ;  /* 0x0000000000007b1d */ /* 0x000fec0000010000 */
[----:B------:R-:W-:Y:S04]  /*04a0*/  LDS R5, [R26] ;  /* 0x000000001a057984 */ /* 0x000fe80000000800 */
[----:B------:R-:W-:Y:S04]  /*04b0*/  LDS R6, [R26+0x404] ;  /* 0x000404001a067984 */ /* 0x000fe80000000800 */
[----:B------:R-:W-:Y:S04]  /*04c0*/  LDS R4, [R26+0x808] ;  /* 0x000808001a047984 */ /* 0x000fe80000000800 */
[----:B------:R-:W-:Y:S01]  /*04d0*/  LDS R7, [R26+0xc0c] ;  /* 0x000c0c001a077984 */ /* 0x000fe20000000800 */
[----:B------:R-:W-:Y:S06]  /*04e0*/  BAR.SYNC.DEFER_BLOCKING 0x0 ;  /* 0x0000000000007b1d */ /* 0x000fec0000010000 */
[----:B------:R-:W-:Y:S04]  /*04f0*/  STS [R21], R12 ;  /* 0x0000000c15007388 */ /* 0x000fe80000000800 */
[----:B------:R-:W-:Y:S04]  /*0500*/  STS [R20+0x4], R13 ;  /* 0x0000040d14007388 */ /* 0x000fe80000000800 */
[----:B------:R-:W-:Y:S04]  /*0510*/  STS [R20+0x8], R14 ;  /* 0x0000080e14007388 */ /* 0x000fe80000000800 */
[----:B------:R3:W-:Y:S01]  /*0520*/  STS [R20+0xc], R15 ;  /* 0x00000c0f14007388 */ /* 0x0007e20000000800 */
[----:B------:R-:W-:Y:S01]  /*0530*/  BAR.SYNC.DEFER_BLOCKING 0x0 ;  /* 0x0000000000007b1d */ /* 0x000fe20000010000 */
[----:B--2---:R-:W-:-:S07]  /*0540*/  CS2R R10, SRZ ;  /* 0x00000000000a7805 */ /* 0x004fce000001ff00 */
[----:B---3--:R-:W2:Y:S01]  /*0550*/  LDC.64 R14, c[0x0][0x228] ;  /* 0x00008a00ff0e7b82 */ /* 0x008ea20000000a00 */
[----:B------:R-:W-:Y:S04]  /*0560*/  LDS R9, [R26] ;  /* 0x000000001a097984 */ /* 0x000fe80000000800 */
[----:B------:R-:W3:Y:S04]  /*0570*/  LDS R8, [R26+0x404] ;  /* 0x000404001a087984 */ /* 0x000ee80000000800 */
[----:B------:R-:W4:Y:S04]  /*0580*/  LDS R12, [R26+0x808] ;  /* 0x000808001a0c7984 */ /* 0x000f280000000800 */
[----:B------:R-:W5:Y:S01]  /*0590*/  LDS R28, [R26+0xc0c] ;  /* 0x000c0c001a1c7984 */ /* 0x000f620000000800 */
[----:B------:R-:W-:Y:S06]  /*05a0*/  BAR.SYNC.DEFER_BLOCKING 0x0 ;  /* 0x0000000000007b1d */ /* 0x000fec0000010000 */
[----:B------:R-:W-:Y:S04]  /*05b0*/  STS [R21], R16 ;  /* 0x0000001015007388 */ /* 0x000fe80000000800 */
[----:B------:R-:W-:Y:S04]  /*05c0*/  STS [R20+0x4], R17 ;  /* 0x0000041114007388 */ /* 0x000fe80000000800 */
[----:B------:R-:W-:Y:S04]  /*05d0*/  STS [R20+0x8], R18 ;  /* 0x0000081214007388 */ /* 0x000fe80000000800 */
[----:B------:R0:W-:Y:S01]  /*05e0*/  STS [R20+0xc], R19 ;  /* 0x00000c1314007388 */ /* 0x0001e20000000800 */
[----:B------:R-:W-:Y:S06]  /*05f0*/  BAR.SYNC.DEFER_BLOCKING 0x0 ;  /* 0x0000000000007b1d */ /* 0x000fec0000010000 */
[----:B------:R-:W3:Y:S01]  /*0600*/  @!P0 LDG.E.EL R11, desc[UR6][R36.64] ;  /* 0x00000006240b8981 */ /* 0x000ee2000c2e1900 */
[----:B------:R-:W-:Y:S01]  /*0610*/  IMAD.WIDE R34, R33, 0x4, R34 ;  /* 0x0000000421227825 */ /* 0x000fe200078e0222 */
[----:B0-----:R-:W-:Y:S01]  /*0620*/  HFMA2.MMA R19, -RZ, RZ, 0, 0 ;  /* 0x00000000ff137435 */ /* 0x001fe200000001ff */
[----:B------:R-:W-:-:S03]  /*0630*/  MOV R22, RZ ;  /* 0x000000ff00167202 */ /* 0x000fc60000000f00 */
[----:B------:R-:W1:Y:S01]  /*0640*/  @!P0 LDG.E.EL R10, desc[UR6][R34.64] ;  /* 0x00000006220a8981 */ /* 0x000e62000c2e1900 */
[----:B--2---:R-:W-:-:S04]  /*0650*/  IMAD.WIDE R14, R33, 0x4, R14 ;  /* 0x00000004210e7825 */ /* 0x004fc800078e020e */
[----:B------:R-:W-:Y:S01]  /*0660*/  IMAD.WIDE R16, R33, 0x4, R30 ;  /* 0x0000000421107825 */ /* 0x000fe200078e021e */
[----:B------:R0:W2:Y:S04]  /*0670*/  @!P0 LDG.E.EL R19, desc[UR6][R14.64] ;  /* 0x000000060e138981 */ /* 0x0000a8000c2e1900 */
[----:B------:R4:W2:Y:S01]  /*0680*/  @!P0 LDG.E.EL R22, desc[UR6][R16.64] ;  /* 0x0000000610168981 */ /* 0x0008a2000c2e1900 */
[----:B------:R-:W-:-:S03]  /*0690*/  HFMA2.MMA R20, -RZ, RZ, 1.625, 0 ;  /* 0x3e800000ff147435 */ /* 0x000fc600000001ff */
[----:B0-----:R-:W0:Y:S04]  /*06a0*/  LDS R15, [R26+0x808] ;  /* 0x000808001a0f7984 */ /* 0x001e280000000800 */
[----:B----4-:R-:W-:Y:S01]  /*06b0*/  LDS R17, [R26+0x404] ;  /* 0x000404001a117984 */ /* 0x010fe20000000800 */
[----:B---3--:R-:W-:-:S04]  /*06c0*/  FADD R11, R11, 0.0010000000474974513054 ;  /* 0x3a83126f0b0b7421 */ /* 0x008fc80000000000 */
[----:B------:R3:W4:Y:S01]  /*06d0*/  MUFU.SQRT R13, R11 ;  /* 0x0000000b000d7308 */ /* 0x0007220000002000 */
[----:B-1----:R-:W-:Y:S01]  /*06e0*/  FADD R14, R29, -R10 ;  /* 0x8000000a1d0e7221 */ /* 0x002fe20000000000 */
[----:B---3--:R-:W-:Y:S01]  /*06f0*/  LDS R11, [R26+0xc0c] ;  /* 0x000c0c001a0b7984 */ /* 0x008fe20000000800 */
[C---:B----4-:R-:W-:Y:S02]  /*0700*/  FSETP.GT.AND P0, PT, R13.reuse, 8.50705917302346158658e+37, PT ;  /* 0x7e8000000d00780b */ /* 0x050fe40003f04000 */
[----:B------:R-:W-:-:S11]  /*0710*/  FSETP.GEU.AND P1, PT, R13, 1.175494350822287508e-38, PT ;  /* 0x008000000d00780b */ /* 0x000fd60003f2e000 */
[----:B------:R-:W-:-:S04]  /*0720*/  @P0 FMUL R13, R13, 0.25 ;  /* 0x3e8000000d0d0820 */ /* 0x000fc80000400000 */
[----:B------:R-:W-:-:S04]  /*0730*/  @!P1 FMUL R13, R13, 16777216 ;  /* 0x4b8000000d0d9820 */ /* 0x000fc80000400000 */
[----:B------:R-:W1:Y:S01]  /*0740*/  MUFU.RCP R21, R13 ;  /* 0x0000000d00157308 */ /* 0x000e620000001000 */
[----:B------:R-:W-:-:S05]  /*0750*/  FSEL R18, R20, 1, P0 ;  /* 0x3f80000014127808 */ /* 0x000fca0000000000 */
[----:B------:R-:W-:-:S04]  /*0760*/  @!P1 FMUL R18, R18, 16777216 ;  /* 0x4b80000012129820 */ /* 0x000fc80000400000 */
[----:B-1----:R-:W-:Y:S02]  /*0770*/  FMUL R21, R21, R18 ;  /* 0x0000001215157220 */ /* 0x002fe40000400000 */
[----:B------:R1:W3:Y:S02]  /*0780*/  LDS R18, [R26] ;  /* 0x000000001a127984 */ /* 0x0002e40000000800 */
[----:B------:R-:W-:-:S04]  /*0790*/  FMUL R29, R14, R21 ;  /* 0x000000150e1d7220 */ /* 0x000fc80000400000 */
[----:B--2---:R-:W-:-:S04]  /*07a0*/  FFMA R13, R29, R19, R22 ;  /* 0x000000131d0d7223 */ /* 0x004fc80000000016 */
[----:B------:R-:W-:-:S04]  /*07b0*/  FADD R16, RZ, -R13 ;  /* 0x8000000dff107221 */ /* 0x000fc80000000000 */
[----:B------:R-:W-:-:S05]  /*07c0*/  FMUL R16, R16, 1.4426950216293334961 ;  /* 0x3fb8aa3b10107820 */ /* 0x000fca0000400000 */
[----:B------:R-:W-:Y:S01]  /*07d0*/  FSETP.GEU.AND P0, PT, R16, -126, PT ;  /* 0xc2fc00001000780b */ /* 0x000fe20003f0e000 */
[--C-:B------:R-:W-:Y:S01]  /*07e0*/  FADD R14, R8, -R10.reuse ;  /* 0x8000000a080e7221 */ /* 0x100fe20000000000 */
[--C-:B------:R-:W-:Y:S01]  /*07f0*/  FADD R8, R9, -R10.reuse ;  /* 0x8000000a09087221 */ /* 0x100fe20000000000 */
[--C-:B------:R-:W-:Y:S01]  /*0800*/  FADD R23, R23, -R10.reuse ;  /* 0x8000000a17177221 */ /* 0x100fe20000000000 */
[--C-:B------:R-:W-:Y:S01]  /*0810*/  FADD R29, R12, -R10.reuse ;  /* 0x8000000a0c1d7221 */ /* 0x100fe20000000000 */
[--C-:B------:R-:W-:Y:S01]  /*0820*/  FADD R9, R4, -R10.reuse ;  /* 0x8000000a04097221 */ /* 0x100fe20000000000 */
[--C-:B------:R-:W-:Y:S01]  /*0830*/  FADD R6, R6, -R10.reuse ;  /* 0x8000000a06067221 */ /* 0x100fe20000000000 */
[--C-:B-----5:R-:W-:Y:S01]  /*0840*/  FADD R28, R28, -R10.reuse ;  /* 0x8000000a1c1c7221 */ /* 0x120fe20000000000 */
[----:B------:R-:W-:-:S05]  /*0850*/  FADD R7, R7, -R10 ;  /* 0x8000000a07077221 */ /* 0x000fca0000000000 */
[----:B------:R-:W-:Y:S01]  /*0860*/  @!P0 FMUL R16, R16, 0.5 ;  /* 0x3f00000010108820 */ /* 0x000fe20000400000 */
[--C-:B------:R-:W-:Y:S01]  /*0870*/  FADD R4, R5, -R10.reuse ;  /* 0x8000000a05047221 */ /* 0x100fe20000000000 */
[--C-:B------:R-:W-:Y:S01]  /*0880*/  FADD R27, R27, -R10.reuse ;  /* 0x8000000a1b1b7221 */ /* 0x100fe20000000000 */
[--C-:B------:R-:W-:Y:S01]  /*0890*/  FADD R24, R24, -R10.reuse ;  /* 0x8000000a18187221 */ /* 0x100fe20000000000 */
[----:B-1----:R1:W2:Y:S01]  /*08a0*/  MUFU.EX2 R26, R16 ;  /* 0x00000010001a7308 */ /* 0x0022a20000000800 */
[--C-:B0-----:R-:W-:Y:S01]  /*08b0*/  FADD R12, R15, -R10.reuse ;  /* 0x8000000a0f0c7221 */ /* 0x101fe20000000000 */
[--C-:B---3--:R-:W-:Y:S01]  /*08c0*/  FADD R18, R18, -R10.reuse ;  /* 0x8000000a12127221 */ /* 0x108fe20000000000 */
[-C--:B------:R-:W-:Y:S01]  /*08d0*/  FMUL R5, R6, R21.reuse ;  /* 0x0000001506057220 */ /* 0x080fe20000400000 */
[--C-:B-1----:R-:W-:Y:S01]  /*08e0*/  FADD R16, R17, -R10.reuse ;  /* 0x8000000a11107221 */ /* 0x102fe20000000000 */
[----:B------:R-:W-:Y:S01]  /*08f0*/  FADD R10, R11, -R10 ;  /* 0x8000000a0b0a7221 */ /* 0x000fe20000000000 */
[-C--:B------:R-:W-:Y:S01]  /*0900*/  FMUL R11, R23, R21.reuse ;  /* 0x00000015170b7220 */ /* 0x080fe20000400000 */
[-C--:B------:R-:W-:Y:S01]  /*0910*/  FMUL R6, R9, R21.reuse ;  /* 0x0000001509067220 */ /* 0x080fe20000400000 */
[-C--:B------:R-:W-:Y:S01]  /*0920*/  FMUL R9, R14, R21.reuse ;  /* 0x000000150e097220 */ /* 0x080fe20000400000 */
[----:B------:R-:W-:Y:S01]  /*0930*/  FMUL R15, R27, R21 ;  /* 0x000000151b0f7220 */ /* 0x000fe20000400000 */
[--C-:B------:R-:W-:Y:S01]  /*0940*/  FFMA R14, R11, R19, R22.reuse ;  /* 0x000000130b0e7223 */ /* 0x100fe20000000016 */
[-C--:B------:R-:W-:Y:S01]  /*0950*/  FMUL R11, R28, R21.reuse ;  /* 0x000000151c0b7220 */ /* 0x080fe20000400000 */
[----:B------:R-:W-:Y:S01]  /*0960*/  FMUL R28, R24, R21 ;  /* 0x00000015181c7220 */ /* 0x000fe20000400000 */
[----:B------:R-:W-:Y:S01]  /*0970*/  FFMA R15, R15, R19, R22 ;  /* 0x000000130f0f7223 */ /* 0x000fe20000000016 */
[----:B------:R-:W-:Y:S01]  /*0980*/  FADD R17, RZ, -R14 ;  /* 0x8000000eff117221 */ /* 0x000fe20000000000 */
[----:B------:R-:W-:Y:S01]  /*0990*/  FMUL R23, R12, R21 ;  /* 0x000000150c177220 */ /* 0x000fe20000400000 */
[----:B------:R-:W-:Y:S01]  /*09a0*/  FFMA R12, R28, R19, R22 ;  /* 0x000000131c0c7223 */ /* 0x000fe20000000016 */
[----:B------:R-:W-:Y:S01]  /*09b0*/  FADD R28, RZ, -R15 ;  /* 0x8000000fff1c7221 */ /* 0x000fe20000000000 */
[----:B------:R-:W-:Y:S01]  /*09c0*/  FMUL R24, R17, 1.4426950216293334961 ;  /* 0x3fb8aa3b11187820 */ /* 0x000fe20000400000 */
[----:B--2---:R-:W-:-:S02]  /*09d0*/  @!P0 FMUL R26, R26, R26 ;  /* 0x0000001a1a1a8220 */ /* 0x004fc40000400000 */
[----:B------:R-:W-:Y:S02]  /*09e0*/  FMUL R28, R28, 1.4426950216293334961 ;  /* 0x3fb8aa3b1c1c7820 */ /* 0x000fe40000400000 */
[----:B------:R-:W-:Y:S01]  /*09f0*/  FSETP.GEU.AND P1, PT, R24, -126, PT ;  /* 0xc2fc00001800780b */ /* 0x000fe20003f2e000 */
[----:B------:R-:W-:Y:S02]  /*0a00*/  FADD R26, R26, 1 ;  /* 0x3f8000001a1a7421 */ /* 0x000fe40000000000 */
[----:B------:R-:W-:Y:S01]  /*0a10*/  FSETP.GEU.AND P3, PT, R28, -126, PT ;  /* 0xc2fc00001c00780b */ /* 0x000fe20003f6e000 */
[-C--:B------:R-:W-:Y:S02]  /*0a20*/  FMUL R29, R29, R21.reuse ;  /* 0x000000151d1d7220 */ /* 0x080fe40000400000 */
[----:B------:R-:W-:Y:S01]  /*0a30*/  FSETP.GT.AND P0, PT, R26, 8.50705917302346158658e+37, PT ;  /* 0x7e8000001a00780b */ /* 0x000fe20003f04000 */
[-C--:B------:R-:W-:Y:S01]  /*0a40*/  FMUL R4, R4, R21.reuse ;  /* 0x0000001504047220 */ /* 0x080fe20000400000 */
[-C--:B------:R-:W-:Y:S01]  /*0a50*/  FMUL R7, R7, R21.reuse ;  /* 0x0000001507077220 */ /* 0x080fe20000400000 */
[-C--:B------:R-:W-:Y:S01]  /*0a60*/  FMUL R8, R8, R21.reuse ;  /* 0x0000001508087220 */ /* 0x080fe20000400000 */
[-C--:B------:R-:W-:Y:S01]  /*0a70*/  FMUL R27, R18, R21.reuse ;  /* 0x00000015121b7220 */ /* 0x080fe20000400000 */
[----:B------:R-:W-:Y:S01]  /*0a80*/  FMUL R17, R16, R21 ;  /* 0x0000001510117220 */ /* 0x000fe20000400000 */
[--C-:B------:R-:W-:Y:S01]  /*0a90*/  FFMA R5, R5, R19, R22.reuse ;  /* 0x0000001305057223 */ /* 0x100fe20000000016 */
[----:B------:R-:W-:Y:S01]  /*0aa0*/  @!P1 FMUL R24, R24, 0.5 ;  /* 0x3f00000018189820 */ /* 0x000fe20000400000 */
[----:B------:R-:W-:Y:S01]  /*0ab0*/  FMUL R21, R10, R21 ;  /* 0x000000150a157220 */ /* 0x000fe20000400000 */
[-CC-:B------:R-:W-:Y:S01]  /*0ac0*/  FFMA R10, R29, R19.reuse, R22.reuse ;  /* 0x000000131d0a7223 */ /* 0x180fe20000000016 */
[-CC-:B------:R-:W-:Y:S01]  /*0ad0*/  FFMA R4, R4, R19.reuse, R22.reuse ;  /* 0x0000001304047223 */ /* 0x180fe20000000016 */
[----:B------:R-:W0:Y:S01]  /*0ae0*/  MUFU.EX2 R29, R24 ;  /* 0x00000018001d7308 */ /* 0x000e220000000800 */
[-CC-:B------:R-:W-:Y:S01]  /*0af0*/  FFMA R18, R23, R19.reuse, R22.reuse ;  /* 0x0000001317127223 */ /* 0x180fe20000000016 */
[----:B------:R-:W-:Y:S01]  /*0b00*/  @!P3 FMUL R28, R28, 0.5 ;  /* 0x3f0000001c1cb820 */ /* 0x000fe20000400000 */
[----:B------:R-:W-:Y:S01]  /*0b10*/  FADD R23, RZ, -R5 ;  /* 0x80000005ff177221 */ /* 0x000fe20000000000 */
[-CC-:B------:R-:W-:Y:S01]  /*0b20*/  FFMA R6, R6, R19.reuse, R22.reuse ;  /* 0x0000001306067223 */ /* 0x180fe20000000016 */
[-CC-:B------:R-:W-:Y:S01]  /*0b30*/  FFMA R7, R7, R19.reuse, R22.reuse ;  /* 0x0000001307077223 */ /* 0x180fe20000000016 */
[-CC-:B------:R-:W-:Y:S01]  /*0b40*/  FFMA R8, R8, R19.reuse, R22.reuse ;  /* 0x0000001308087223 */ /* 0x180fe20000000016 */
[-CC-:B------:R-:W-:Y:S01]  /*0b50*/  FFMA R9, R9, R19.reuse, R22.reuse ;  /* 0x0000001309097223 */ /* 0x180fe20000000016 */
[-CC-:B------:R-:W-:Y:S01]  /*0b60*/  FFMA R11, R11, R19.reuse, R22.reuse ;  /* 0x000000130b0b7223 */ /* 0x180fe20000000016 */
[-CC-:B------:R-:W-:Y:S01]  /*0b70*/  FFMA R16, R27, R19.reuse, R22.reuse ;  /* 0x000000131b107223 */ /* 0x180fe20000000016 */
[-CC-:B------:R-:W-:Y:S01]  /*0b80*/  FFMA R17, R17, R19.reuse, R22.reuse ;  /* 0x0000001311117223 */ /* 0x180fe20000000016 */
[----:B------:R-:W-:Y:S01]  /*0b90*/  FFMA R19, R21, R19, R22 ;  /* 0x0000001315137223 */ /* 0x000fe20000000016 */
[----:B------:R-:W-:Y:S01]  /*0ba0*/  FADD R22, RZ, -R4 ;  /* 0x80000004ff167221 */ /* 0x000fe20000000000 */
[----:B------:R-:W1:Y:S01]  /*0bb0*/  MUFU.EX2 R27, R28 ;  /* 0x0000001c001b7308 */ /* 0x000e620000000800 */
[----:B------:R-:W-:Y:S01]  /*0bc0*/  @P0 FMUL R26, R26, 0.25 ;  /* 0x3e8000001a1a0820 */ /* 0x000fe20000400000 */
[----:B------:R-:W-:Y:S01]  /*0bd0*/  FMUL R23, R23, 1.4426950216293334961 ;  /* 0x3fb8aa3b17177820 */ /* 0x000fe20000400000 */
[----:B------:R-:W-:Y:S01]  /*0be0*/  FMUL R22, R22, 1.4426950216293334961 ;  /* 0x3fb8aa3b16167820 */ /* 0x000fe20000400000 */
[----:B------:R-:W-:Y:S01]  /*0bf0*/  FSEL R21, R20, 1, P0 ;  /* 0x3f80000014157808 */ /* 0x000fe20000000000 */
[----:B------:R-:W-:Y:S02]  /*0c00*/  BAR.SYNC.DEFER_BLOCKING 0x0 ;  /* 0x0000000000007b1d */ /* 0x000fe40000010000 */
[----:B------:R-:W-:-:S02]  /*0c10*/  FSETP.GEU.AND P2, PT, R23, -126, PT ;  /* 0xc2fc00001700780b */ /* 0x000fc40003f4e000 */
[----:B------:R-:W-:Y:S02]  /*0c20*/  FSETP.GEU.AND P0, PT, R22, -126, PT ;  /* 0xc2fc00001600780b */ /* 0x000fe40003f0e000 */
[----:B------:R-:W2:Y:S01]  /*0c30*/  MUFU.RCP R26, R26 ;  /* 0x0000001a001a7308 */ /* 0x000ea20000001000 */
[----:B0-----:R-:W-:Y:S01]  /*0c40*/  @!P1 FMUL R29, R29, R29 ;  /* 0x0000001d1d1d9220 */ /* 0x001fe20000400000 */
[----:B-1----:R-:W-:-:S03]  /*0c50*/  @!P3 FMUL R27, R27, R27 ;  /* 0x0000001b1b1bb220 */ /* 0x002fc60000400000 */
[----:B------:R-:W-:Y:S01]  /*0c60*/  FADD R29, R29, 1 ;  /* 0x3f8000001d1d7421 */ /* 0x000fe20000000000 */
[----:B------:R-:W-:-:S03]  /*0c70*/  FADD R27, R27, 1 ;  /* 0x3f8000001b1b7421 */ /* 0x000fc60000000000 */
[----:B------:R-:W-:Y:S01]  /*0c80*/  @!P2 FMUL R23, R23, 0.5 ;  /* 0x3f0000001717a820 */ /* 0x000fe20000400000 */
[----:B------:R-:W-:Y:S01]  /*0c90*/  FSETP.GT.AND P1, PT, R29, 8.50705917302346158658e+37, PT ;  /* 0x7e8000001d00780b */ /* 0x000fe20003f24000 */
[----:B------:R-:W-:Y:S01]  /*0ca0*/  @!P0 FMUL R22, R22, 0.5 ;  /* 0x3f00000016168820 */ /* 0x000fe20000400000 */
[----:B------:R-:W-:Y:S01]  /*0cb0*/  FSETP.GT.AND P3, PT, R27, 8.50705917302346158658e+37, PT ;  /* 0x7e8000001b00780b */ /* 0x000fe20003f64000 */
[----:B--2---:R-:W-:Y:S02]  /*0cc0*/  FMUL R26, R26, R21 ;  /* 0x000000151a1a7220 */ /* 0x004fe40000400000 */
[----:B------:R-:W0:Y:S08]  /*0cd0*/  MUFU.EX2 R21, R23 ;  /* 0x0000001700157308 */ /* 0x000e300000000800 */
[----:B------:R-:W1:Y:S01]  /*0ce0*/  MUFU.EX2 R24, R22 ;  /* 0x0000001600187308 */ /* 0x000e620000000800 */
[----:B------:R-:W-:Y:S01]  /*0cf0*/  @P1 FMUL R29, R29, 0.25 ;  /* 0x3e8000001d1d1820 */ /* 0x000fe20000400000 */
[----:B------:R-:W-:Y:S01]  /*0d00*/  @P3 FMUL R27, R27, 0.25 ;  /* 0x3e8000001b1b3820 */ /* 0x000fe20000400000 */
[----:B0-----:R-:W-:-:S05]  /*0d10*/  @!P2 FMUL R21, R21, R21 ;  /* 0x000000151515a220 */ /* 0x001fca0000400000 */
[----:B------:R-:W0:Y:S01]  /*0d20*/  MUFU.RCP R29, R29 ;  /* 0x0000001d001d7308 */ /* 0x000e220000001000 */
[----:B------:R-:W-:Y:S01]  /*0d30*/  FADD R28, R21, 1 ;  /* 0x3f800000151c7421 */ /* 0x000fe20000000000 */
[----:B-1----:R-:W-:-:S06]  /*0d40*/  @!P0 FMUL R24, R24, R24 ;  /* 0x0000001818188220 */ /* 0x002fcc0000400000 */
[----:B------:R-:W1:Y:S01]  /*0d50*/  MUFU.RCP R27, R27 ;  /* 0x0000001b001b7308 */ /* 0x000e620000001000 */
[----:B------:R-:W-:Y:S01]  /*0d60*/  FSETP.GT.AND P0, PT, R28, 8.50705917302346158658e+37, PT ;  /* 0x7e8000001c00780b */ /* 0x000fe20003f04000 */
[----:B------:R-:W-:Y:S01]  /*0d70*/  FADD R24, R24, 1 ;  /* 0x3f80000018187421 */ /* 0x000fe20000000000 */
[----:B------:R-:W-:Y:S01]  /*0d80*/  FMUL R13, R13, R26 ;  /* 0x0000001a0d0d7220 */ /* 0x000fe20000400000 */
[----:B------:R-:W-:Y:S01]  /*0d90*/  FSEL R26, R20, 1, P1 ;  /* 0x3f800000141a7808 */ /* 0x000fe20000800000 */
[----:B------:R-:W-:Y:S02]  /*0da0*/  FADD R21, RZ, -R6 ;  /* 0x80000006ff157221 */ /* 0x000fe40000000000 */
[----:B------:R-:W-:Y:S02]  /*0db0*/  FSETP.GT.AND P1, PT, R24, 8.50705917302346158658e+37, PT ;  /* 0x7e8000001800780b */ /* 0x000fe40003f24000 */
[----:B------:R-:W-:Y:S01]  /*0dc0*/  FMUL R21, R21, 1.4426950216293334961 ;  /* 0x3fb8aa3b15157820 */ /* 0x000fe20000400000 */
[----:B------:R-:W-:Y:S01]  /*0dd0*/  FSEL R22, R20, 1, P3 ;  /* 0x3f80000014167808 */ /* 0x000fe20001800000 */
[----:B0-----:R-:W-:Y:S01]  /*0de0*/  FMUL R31, R29, R26 ;  /* 0x0000001a1d1f7220 */ /* 0x001fe20000400000 */
[----:B------:R-:W-:-:S02]  /*0df0*/  FADD R26, RZ, -R7 ;  /* 0x80000007ff1a7221 */ /* 0x000fc40000000000 */
[----:B------:R-:W-:Y:S01]  /*0e00*/  FSETP.GEU.AND P2, PT, R21, -126, PT ;  /* 0xc2fc00001500780b */ /* 0x000fe20003f4e000 */
[----:B-1----:R-:W-:Y:S01]  /*0e10*/  FMUL R22, R27, R22 ;  /* 0x000000161b167220 */ /* 0x002fe20000400000 */
[----:B------:R-:W-:Y:S01]  /*0e20*/  FMUL R26, R26, 1.4426950216293334961 ;  /* 0x3fb8aa3b1a1a7820 */ /* 0x000fe20000400000 */
[----:B------:R-:W-:Y:S01]  /*0e30*/  @P0 FMUL R28, R28, 0.25 ;  /* 0x3e8000001c1c0820 */ /* 0x000fe20000400000 */
[----:B------:R-:W-:Y:S01]  /*0e40*/  FSEL R30, R20, 1, P1 ;  /* 0x3f800000141e7808 */ /* 0x000fe20000800000 */
[----:B------:R-:W-:Y:S01]  /*0e50*/  FMUL R15, R15, R22 ;  /* 0x000000160f0f7220 */ /* 0x000fe20000400000 */
[----:B------:R-:W-:Y:S01]  /*0e60*/  @P1 FMUL R24, R24, 0.25 ;  /* 0x3e80000018181820 */ /* 0x000fe20000400000 */
[----:B------:R-:W0:Y:S01]  /*0e70*/  MUFU.RCP R22, R28 ;  /* 0x0000001c00167308 */ /* 0x000e220000001000 */
[----:B------:R-:W-:Y:S02]  /*0e80*/  FSETP.GEU.AND P1, PT, R26, -126, PT ;  /* 0xc2fc00001a00780b */ /* 0x000fe40003f2e000 */
[----:B------:R-:W-:-:S03]  /*0e90*/  FSEL R29, R20, 1, P0 ;  /* 0x3f800000141d7808 */ /* 0x000fc60000000000 */
[----:B------:R-:W-:Y:S02]  /*0ea0*/  @!P2 FMUL R21, R21, 0.5 ;  /* 0x3f0000001515a820 */ /* 0x000fe40000400000 */
[----:B------:R1:W-:Y:S06]  /*0eb0*/  MUFU.RCP R23, R24 ;  /* 0x0000001800177308 */ /* 0x0003ec0000001000 */
[----:B------:R-:W-:Y:S02]  /*0ec0*/  @!P1 FMUL R26, R26, 0.5 ;  /* 0x3f0000001a1a9820 */ /* 0x000fe40000400000 */
[----:B------:R-:W2:Y:S01]  /*0ed0*/  MUFU.EX2 R27, R21 ;  /* 0x00000015001b7308 */ /* 0x000ea20000000800 */
[----:B-1----:R-:W-:Y:S01]  /*0ee0*/  FADD R24, RZ, -R8 ;  /* 0x80000008ff187221 */ /* 0x002fe20000000000 */
[----:B0-----:R-:W-:-:S03]  /*0ef0*/  FMUL R22, R22, R29 ;  /* 0x0000001d16167220 */ /* 0x001fc60000400000 */
[----:B------:R-:W-:-:S03]  /*0f00*/  FMUL R29, R24, 1.4426950216293334961 ;  /* 0x3fb8aa3b181d7820 */ /* 0x000fc60000400000 */
[----:B------:R-:W0:Y:S02]  /*0f10*/  MUFU.EX2 R24, R26 ;  /* 0x0000001a00187308 */ /* 0x000e240000000800 */
[----:B------:R-:W-:Y:S01]  /*0f20*/  FSETP.GEU.AND P3, PT, R29, -126, PT ;  /* 0xc2fc00001d00780b */ /* 0x000fe20003f6e000 */
[----:B--2---:R-:W-:-:S04]  /*0f30*/  @!P2 FMUL R27, R27, R27 ;  /* 0x0000001b1b1ba220 */ /* 0x004fc80000400000 */
[----:B------:R-:W-:Y:S01]  /*0f40*/  FADD R27, R27, 1 ;  /* 0x3f8000001b1b7421 */ /* 0x000fe20000000000 */
[----:B0-----:R-:W-:-:S04]  /*0f50*/  @!P1 FMUL R24, R24, R24 ;  /* 0x0000001818189220 */ /* 0x001fc80000400000 */
[----:B------:R-:W-:Y:S01]  /*0f60*/  FSETP.GT.AND P2, PT, R27, 8.50705917302346158658e+37, PT ;  /* 0x7e8000001b00780b */ /* 0x000fe20003f44000 */
[----:B------:R-:W-:Y:S02]  /*0f70*/  FADD R24, R24, 1 ;  /* 0x3f80000018187421 */ /* 0x000fe40000000000 */
[----:B------:R-:W-:-:S03]  /*0f80*/  @!P3 FMUL R29, R29, 0.5 ;  /* 0x3f0000001d1db820 */ /* 0x000fc60000400000 */
[----:B------:R-:W-:Y:S01]  /*0f90*/  FSETP.GT.AND P0, PT, R24, 8.50705917302346158658e+37, PT ;  /* 0x7e8000001800780b */ /* 0x000fe20003f04000 */
[----:B------:R-:W0:Y:S01]  /*0fa0*/  MUFU.EX2 R21, R29 ;  /* 0x0000001d00157308 */ /* 0x000e220000000800 */
[----:B------:R-:W-:-:S05]  /*0fb0*/  FMUL R23, R23, R30 ;  /* 0x0000001e17177220 */ /* 0x000fca0000400000 */
[----:B------:R-:W-:Y:S01]  /*0fc0*/  @P2 FMUL R27, R27, 0.25 ;  /* 0x3e8000001b1b2820 */ /* 0x000fe20000400000 */
[----:B------:R-:W-:Y:S01]  /*0fd0*/  FMUL R4, R4, R23 ;  /* 0x0000001704047220 */ /* 0x000fe20000400000 */
[----:B------:R-:W-:-:S04]  /*0fe0*/  FADD R23, RZ, -R9 ;  /* 0x80000009ff177221 */ /* 0x000fc80000000000 */
[----:B------:R-:W1:Y:S01]  /*0ff0*/  MUFU.RCP R27, R27 ;  /* 0x0000001b001b7308 */ /* 0x000e620000001000 */
[----:B------:R-:W-:Y:S01]  /*1000*/  @P0 FMUL R24, R24, 0.25 ;  /* 0x3e80000018180820 */ /* 0x000fe20000400000 */
[----:B------:R-:W-:Y:S01]  /*1010*/  FMUL R23, R23, 1.4426950216293334961 ;  /* 0x3fb8aa3b17177820 */ /* 0x000fe20000400000 */
[----:B0-----:R-:W-:Y:S01]  /*1020*/  @!P3 FMUL R21, R21, R21 ;  /* 0x000000151515b220 */ /* 0x001fe20000400000 */
[----:B------:R-:W-:-:S04]  /*1030*/  FMUL R5, R5, R22 ;  /* 0x0000001605057220 */ /* 0x000fc80000400000 */
[----:B------:R-:W0:Y:S01]  /*1040*/  MUFU.RCP R24, R24 ;  /* 0x0000001800187308 */ /* 0x000e220000001000 */
[----:B------:R-:W-:Y:S01]  /*1050*/  FADD R22, R21, 1 ;  /* 0x3f80000015167421 */ /* 0x000fe20000000000 */
[----:B------:R-:W-:Y:S02]  /*1060*/  FSEL R26, R20, 1, P2 ;  /* 0x3f800000141a7808 */ /* 0x000fe40001000000 */
[----:B------:R-:W-:Y:S02]  /*1070*/  FSETP.GEU.AND P3, PT, R23, -126, PT ;  /* 0xc2fc00001700780b */ /* 0x000fe40003f6e000 */
[----:B------:R-:W-:Y:S01]  /*1080*/  FSETP.GT.AND P1, PT, R22, 8.50705917302346158658e+37, PT ;  /* 0x7e8000001600780b */ /* 0x000fe20003f24000 */
[----:B-1----:R-:W-:Y:S01]  /*1090*/  FMUL R21, R27, R26 ;  /* 0x0000001a1b157220 */ /* 0x002fe20000400000 */
[----:B------:R-:W-:-:S03]  /*10a0*/  FSEL R27, R20, 1, P0 ;  /* 0x3f800000141b7808 */ /* 0x000fc60000000000 */
[----:B------:R-:W-:Y:S01]  /*10b0*/  FMUL R6, R6, R21 ;  /* 0x0000001506067220 */ /* 0x000fe20000400000 */
[----:B------:R-:W-:Y:S01]  /*10c0*/  FADD R21, RZ, -R10 ;  /* 0x8000000aff157221 */ /* 0x000fe20000000000 */
[----:B0-----:R-:W-:Y:S01]  /*10d0*/  FMUL R26, R24, R27 ;  /* 0x0000001b181a7220 */ /* 0x001fe20000400000 */
[----:B------:R-:W-:-:S03]  /*10e0*/  FADD R24, RZ, -R11 ;  /* 0x8000000bff187221 */ /* 0x000fc60000000000 */
[----:B------:R-:W-:Y:S01]  /*10f0*/  @!P3 FMUL R23, R23, 0.5 ;  /* 0x3f0000001717b820 */ /* 0x000fe20000400000 */
[----:B------:R-:W-:Y:S01]  /*1100*/  FMUL R21, R21, 1.4426950216293334961 ;  /* 0x3fb8aa3b15157820 */ /* 0x000fe20000400000 */
[----:B------:R-:W-:Y:S01]  /*1110*/  FMUL R7, R7, R26 ;  /* 0x0000001a07077220 */ /* 0x000fe20000400000 */
[----:B------:R-:W-:Y:S01]  /*1120*/  FMUL R24, R24, 1.4426950216293334961 ;  /* 0x3fb8aa3b18187820 */ /* 0x000fe20000400000 */
[----:B------:R-:W-:Y:S01]  /*1130*/  @P1 FMUL R22, R22, 0.25 ;  /* 0x3e80000016161820 */ /* 0x000fe20000400000 */
[----:B------:R-:W0:Y:S01]  /*1140*/  MUFU.EX2 R26, R23 ;  /* 0x00000017001a7308 */ /* 0x000e220000000800 */
[----:B------:R-:W-:Y:S02]  /*1150*/  FSETP.GEU.AND P2, PT, R21, -126, PT ;  /* 0xc2fc00001500780b */ /* 0x000fe40003f4e000 */
[----:B------:R-:W-:-:S05]  /*1160*/  FSETP.GEU.AND P0, PT, R24, -126, PT ;  /* 0xc2fc00001800780b */ /* 0x000fca0003f0e000 */
[----:B------:R1:W2:Y:S01]  /*1170*/  MUFU.RCP R27, R22 ;  /* 0x00000016001b7308 */ /* 0x0002a20000001000 */
[----:B------:R-:W-:-:S05]  /*1180*/  FSEL R28, R20, 1, P1 ;  /* 0x3f800000141c7808 */ /* 0x000fca0000800000 */
[----:B------:R-:W-:Y:S01]  /*1190*/  @!P2 FMUL R21, R21, 0.5 ;  /* 0x3f0000001515a820 */ /* 0x000fe20000400000 */
[----:B0-----:R-:W-:Y:S01]  /*11a0*/  @!P3 FMUL R26, R26, R26 ;  /* 0x0000001a1a1ab220 */ /* 0x001fe20000400000 */
[----:B-1----:R-:W-:Y:S01]  /*11b0*/  FADD R22, RZ, -R16 ;  /* 0x80000010ff167221 */ /* 0x002fe20000000000 */
[----:B------:R-:W-:-:S03]  /*11c0*/  @!P0 FMUL R24, R24, 0.5 ;  /* 0x3f00000018188820 */ /* 0x000fc60000400000 */
[----:B------:R-:W-:Y:S01]  /*11d0*/  FMUL R29, R22, 1.4426950216293334961 ;  /* 0x3fb8aa3b161d7820 */ /* 0x000fe20000400000 */
[----:B------:R-:W-:Y:S01]  /*11e0*/  FADD R22, R26, 1 ;  /* 0x3f8000001a167421 */ /* 0x000fe20000000000 */
[----:B--2---:R-:W-:Y:S01]  /*11f0*/  FMUL R27, R27, R28 ;  /* 0x0000001c1b1b7220 */ /* 0x004fe20000400000 */
[----:B------:R-:W0:Y:S08]  /*1200*/  MUFU.EX2 R26, R24 ;  /* 0x00000018001a7308 */ /* 0x000e300000000800 */
[----:B------:R-:W1:Y:S01]  /*1210*/  MUFU.EX2 R28, R21 ;  /* 0x00000015001c7308 */ /* 0x000e620000000800 */
[----:B------:R-:W-:-:S02]  /*1220*/  FSETP.GEU.AND P1, PT, R29, -126, PT ;  /* 0xc2fc00001d00780b */ /* 0x000fc40003f2e000 */
[----:B------:R-:W-:Y:S01]  /*1230*/  FSETP.GT.AND P3, PT, R22, 8.50705917302346158658e+37, PT ;  /* 0x7e8000001600780b */ /* 0x000fe20003f64000 */
[----:B0-----:R-:W-:Y:S01]  /*1240*/  @!P0 FMUL R26, R26, R26 ;  /* 0x0000001a1a1a8220 */ /* 0x001fe20000400000 */
[----:B-1----:R-:W-:-:S03]  /*1250*/  @!P2 FMUL R28, R28, R28 ;  /* 0x0000001c1c1ca220 */ /* 0x002fc60000400000 */
[----:B------:R-:W-:Y:S01]  /*1260*/  FADD R26, R26, 1 ;  /* 0x3f8000001a1a7421 */ /* 0x000fe20000000000 */
[----:B------:R-:W-:-:S04]  /*1270*/  FADD R23, R28, 1 ;  /* 0x3f8000001c177421 */ /* 0x000fc80000000000 */
[----:B------:R-:W-:Y:S02]  /*1280*/  FSETP.GT.AND P0, PT, R26, 8.50705917302346158658e+37, PT ;  /* 0x7e8000001a00780b */ /* 0x000fe40003f04000 */
[----:B------:R-:W-:Y:S01]  /*1290*/  FSETP.GT.AND P2, PT, R23, 8.50705917302346158658e+37, PT ;  /* 0x7e8000001700780b */ /* 0x000fe20003f44000 */
[----:B------:R-:W-:Y:S01]  /*12a0*/  @!P1 FMUL R29, R29, 0.5 ;  /* 0x3f0000001d1d9820 */ /* 0x000fe20000400000 */
[----:B------:R-:W-:-:S03]  /*12b0*/  @P3 FMUL R22, R22, 0.25 ;  /* 0x3e80000016163820 */ /* 0x000fc60000400000 */
[----:B------:R-:W0:Y:S06]  /*12c0*/  MUFU.EX2 R21, R29 ;  /* 0x0000001d00157308 */ /* 0x000e2c0000000800 */
[----:B------:R-:W-:Y:S02]  /*12d0*/  @P0 FMUL R26, R26, 0.25 ;  /* 0x3e8000001a1a0820 */ /* 0x000fe40000400000 */
[----:B------:R-:W1:Y:S01]  /*12e0*/  MUFU.RCP R22, R22 ;  /* 0x0000001600167308 */ /* 0x000e620000001000 */
[----:B------:R-:W-:Y:S01]  /*12f0*/  @P2 FMUL R23, R23, 0.25 ;  /* 0x3e80000017172820 */ /* 0x000fe20000400000 */
[----:B------:R-:W-:Y:S01]  /*1300*/  FMUL R8, R8, R27 ;  /* 0x0000001b08087220 */ /* 0x000fe20000400000 */
[----:B------:R-:W-:-:S05]  /*1310*/  FSEL R27, R20, 1, P3 ;  /* 0x3f800000141b7808 */ /* 0x000fca0001800000 */
[----:B------:R-:W2:Y:S01]  /*1320*/  MUFU.RCP R23, R23 ;  /* 0x0000001700177308 */ /* 0x000ea20000001000 */
[----:B0-----:R-:W-:-:S07]  /*1330*/  @!P1 FMUL R21, R21, R21 ;  /* 0x0000001515159220 */ /* 0x001fce0000400000 */
[----:B------:R-:W0:Y:S01]  /*1340*/  MUFU.RCP R26, R26 ;  /* 0x0000001a001a7308 */ /* 0x000e220000001000 */
[----:B-1----:R-:W-:Y:S01]  /*1350*/  FMUL R24, R22, R27 ;  /* 0x0000001b16187220 */ /* 0x002fe20000400000 */
[----:B------:R-:W-:Y:S01]  /*1360*/  FADD R22, R21, 1 ;  /* 0x3f80000015167421 */ /* 0x000fe20000000000 */
[C---:B------:R-:W-:Y:S02]  /*1370*/  FSEL R28, R20.reuse, 1, P2 ;  /* 0x3f800000141c7808 */ /* 0x040fe40001000000 */
[----:B------:R-:W-:Y:S02]  /*1380*/  FSEL R21, R20, 1, P0 ;  /* 0x3f80000014157808 */ /* 0x000fe40000000000 */
[----:B------:R-:W-:Y:S01]  /*1390*/  FSETP.GT.AND P1, PT, R22, 8.50705917302346158658e+37, PT ;  /* 0x7e8000001600780b */ /* 0x000fe20003f24000 */
[----:B--2---:R-:W-:Y:S01]  /*13a0*/  FMUL R27, R23, R28 ;  /* 0x0000001c171b7220 */ /* 0x004fe20000400000 */
[----:B------:R-:W-:Y:S01]  /*13b0*/  FMUL R9, R9, R24 ;  /* 0x0000001809097220 */ /* 0x000fe20000400000 */
[----:B------:R-:W-:Y:S01]  /*13c0*/  FADD R24, RZ, -R17 ;  /* 0x80000011ff187221 */ /* 0x000fe20000000000 */
[----:B0-----:R-:W-:Y:S01]  /*13d0*/  FMUL R28, R26, R21 ;  /* 0x000000151a1c7220 */ /* 0x001fe20000400000 */
[----:B------:R-:W-:-:S02]  /*13e0*/  FADD R21, RZ, -R18 ;  /* 0x80000012ff157221 */ /* 0x000fc40000000000 */
[----:B------:R-:W-:Y:S02]  /*13f0*/  FMUL R24, R24, 1.4426950216293334961 ;  /* 0x3fb8aa3b18187820 */ /* 0x000fe40000400000 */
[----:B------:R-:W-:-:S04]  /*1400*/  FMUL R26, R21, 1.4426950216293334961 ;  /* 0x3fb8aa3b151a7820 */ /* 0x000fc80000400000 */
[----:B------:R-:W-:Y:S01]  /*1410*/  @P1 FMUL R22, R22, 0.25 ;  /* 0x3e80000016161820 */ /* 0x000fe20000400000 */
[----:B------:R-:W-:Y:S02]  /*1420*/  FSETP.GEU.AND P3, PT, R24, -126, PT ;  /* 0xc2fc00001800780b */ /* 0x000fe40003f6e000 */
[----:B------:R-:W-:Y:S01]  /*1430*/  FSETP.GEU.AND P2, PT, R26, -126, PT ;  /* 0xc2fc00001a00780b */ /* 0x000fe20003f4e000 */
[----:B------:R-:W0:Y:S01]  /*1440*/  MUFU.RCP R21, R22 ;  /* 0x0000001600157308 */ /* 0x000e220000001000 */
[----:B------:R-:W-:Y:S01]  /*1450*/  FADD R23, RZ, -R12 ;  /* 0x8000000cff177221 */ /* 0x000fe20000000000 */
[----:B------:R-:W-:Y:S01]  /*1460*/  FMUL R11, R11, R28 ;  /* 0x0000001c0b0b7220 */ /* 0x000fe20000400000 */
[----:B------:R-:W-:Y:S01]  /*1470*/  FSEL R28, R20, 1, P1 ;  /* 0x3f800000141c7808 */ /* 0x000fe20000800000 */
[----:B------:R-:W-:Y:S01]  /*1480*/  FMUL R10, R10, R27 ;  /* 0x0000001b0a0a7220 */ /* 0x000fe20000400000 */
[----:B------:R-:W-:-:S05]  /*1490*/  FMUL R23, R23, 1.4426950216293334961 ;  /* 0x3fb8aa3b17177820 */ /* 0x000fca0000400000 */
[----:B------:R-:W-:Y:S02]  /*14a0*/  @!P3 FMUL R24, R24, 0.5 ;  /* 0x3f0000001818b820 */ /* 0x000fe40000400000 */
[----:B------:R-:W-:Y:S02]  /*14b0*/  @!P2 FMUL R26, R26, 0.5 ;  /* 0x3f0000001a1aa820 */ /* 0x000fe40000400000 */
[----:B------:R-:W1:Y:S01]  /*14c0*/  MUFU.EX2 R27, R24 ;  /* 0x00000018001b7308 */ /* 0x000e620000000800 */
[----:B------:R-:W-:Y:S01]  /*14d0*/  FSETP.GEU.AND P0, PT, R23, -126, PT ;  /* 0xc2fc00001700780b */ /* 0x000fe20003f0e000 */
[----:B0-----:R-:W-:Y:S01]  /*14e0*/  FMUL R21, R21, R28 ;  /* 0x0000001c15157220 */ /* 0x001fe20000400000 */
[----:B------:R-:W-:-:S05]  /*14f0*/  FADD R28, RZ, -R19 ;  /* 0x80000013ff1c7221 */ /* 0x000fca0000000000 */
[----:B------:R-:W0:Y:S01]  /*1500*/  MUFU.EX2 R29, R26 ;  /* 0x0000001a001d7308 */ /* 0x000e220000000800 */
[----:B------:R-:W-:-:S05]  /*1510*/  FMUL R22, R28, 1.4426950216293334961 ;  /* 0x3fb8aa3b1c167820 */ /* 0x000fca0000400000 */
[----:B------:R-:W-:Y:S01]  /*1520*/  FSETP.GEU.AND P1, PT, R22, -126, PT ;  /* 0xc2fc00001600780b */ /* 0x000fe20003f2e000 */
[----:B-1----:R-:W-:Y:S01]  /*1530*/  @!P3 FMUL R27, R27, R27 ;  /* 0x0000001b1b1bb220 */ /* 0x002fe20000400000 */
[----:B------:R-:W-:-:S03]  /*1540*/  @!P0 FMUL R23, R23, 0.5 ;  /* 0x3f00000017178820 */ /* 0x000fc60000400000 */
[----:B------:R-:W-:Y:S01]  /*1550*/  FADD R27, R27, 1 ;  /* 0x3f8000001b1b7421 */ /* 0x000fe20000000000 */
[----:B0-----:R-:W-:Y:S01]  /*1560*/  @!P2 FMUL R29, R29, R29 ;  /* 0x0000001d1d1da220 */ /* 0x001fe20000400000 */
[----:B------:R-:W0:Y:S03]  /*1570*/  MUFU.EX2 R28, R23 ;  /* 0x00000017001c7308 */ /* 0x000e260000000800 */
[----:B------:R-:W-:Y:S01]  /*1580*/  FADD R29, R29, 1 ;  /* 0x3f8000001d1d7421 */ /* 0x000fe20000000000 */
[----:B------:R-:W-:Y:S02]  /*1590*/  FSETP.GT.AND P2, PT, R27, 8.50705917302346158658e+37, PT ;  /* 0x7e8000001b00780b */ /* 0x000fe40003f44000 */
[----:B------:R-:W-:Y:S02]  /*15a0*/  @!P1 FMUL R22, R22, 0.5 ;  /* 0x3f00000016169820 */ /* 0x000fe40000400000 */
[----:B------:R-:W-:-:S04]  /*15b0*/  FSETP.GT.AND P3, PT, R29, 8.50705917302346158658e+37, PT ;  /* 0x7e8000001d00780b */ /* 0x000fc80003f64000 */
[----:B------:R-:W1:Y:S01]  /*15c0*/  MUFU.EX2 R22, R22 ;  /* 0x0000001600167308 */ /* 0x000e620000000800 */
[----:B0-----:R-:W-:-:S04]  /*15d0*/  @!P0 FMUL R28, R28, R28 ;  /* 0x0000001c1c1c8220 */ /* 0x001fc80000400000 */
[----:B------:R-:W-:Y:S01]  /*15e0*/  @P2 FMUL R27, R27, 0.25 ;  /* 0x3e8000001b1b2820 */ /* 0x000fe20000400000 */
[----:B------:R-:W-:-:S03]  /*15f0*/  FADD R24, R28, 1 ;  /* 0x3f8000001c187421 */ /* 0x000fc60000000000 */
[----:B------:R-:W-:Y:S01]  /*1600*/  @P3 FMUL R29, R29, 0.25 ;  /* 0x3e8000001d1d3820 */ /* 0x000fe20000400000 */
[----:B------:R0:W2:Y:S01]  /*1610*/  MUFU.RCP R26, R27 ;  /* 0x0000001b001a7308 */ /* 0x0000a20000001000 */
[----:B------:R-:W-:-:S07]  /*1620*/  FSETP.GT.AND P0, PT, R24, 8.50705917302346158658e+37, PT ;  /* 0x7e8000001800780b */ /* 0x000fce0003f04000 */
[----:B------:R-:W3:Y:S01]  /*1630*/  MUFU.RCP R23, R29 ;  /* 0x0000001d00177308 */ /* 0x000ee20000001000 */
[----:B-1----:R-:W-:Y:S01]  /*1640*/  @!P1 FMUL R22, R22, R22 ;  /* 0x0000001616169220 */ /* 0x002fe20000400000 */
[----:B------:R-:W-:Y:S01]  /*1650*/  FMUL R16, R16, R21 ;  /* 0x0000001510107220 */ /* 0x000fe20000400000 */
[C---:B------:R-:W-:Y:S02]  /*1660*/  FSEL R21, R20.reuse, 1, P2 ;  /* 0x3f80000014157808 */ /* 0x040fe40001000000 */
[----:B------:R-:W-:Y:S01]  /*1670*/  FSEL R28, R20, 1, P3 ;  /* 0x3f800000141c7808 */ /* 0x000fe20001800000 */
[----:B0-----:R-:W-:Y:S02]  /*1680*/  FADD R27, R22, 1 ;  /* 0x3f800000161b7421 */ /* 0x001fe40000000000 */
[----:B------:R-:W0:Y:S01]  /*1690*/  S2R R22, SR_TID.X ;  /* 0x0000000000167919 */ /* 0x000e220000002100 */
[----:B--2---:R-:W-:Y:S01]  /*16a0*/  FMUL R26, R26, R21 ;  /* 0x000000151a1a7220 */ /* 0x004fe20000400000 */
[----:B------:R-:W-:Y:S01]  /*16b0*/  @P0 FMUL R24, R24, 0.25 ;  /* 0x3e80000018180820 */ /* 0x000fe20000400000 */
[----:B---3--:R-:W-:Y:S01]  /*16c0*/  FMUL R21, R23, R28 ;  /* 0x0000001c17157220 */ /* 0x008fe20000400000 */
[----:B------:R-:W-:-:S02]  /*16d0*/  FSEL R23, R20, 1, P0 ;  /* 0x3f80000014177808 */ /* 0x000fc40000000000 */
[C---:B------:R-:W-:Y:S02]  /*16e0*/  FSETP.GT.AND P0, PT, R27.reuse, 8.50705917302346158658e+37, PT ;  /* 0x7e8000001b00780b */ /* 0x040fe40003f04000 */
[----:B------:R-:W1:Y:S11]  /*16f0*/  MUFU.RCP R24, R24 ;  /* 0x0000001800187308 */ /* 0x000e760000001000 */
[----:B------:R-:W-:-:S06]  /*1700*/  @P0 FMUL R27, R27, 0.25 ;  /* 0x3e8000001b1b0820 */ /* 0x000fcc0000400000 */
[----:B------:R-:W2:Y:S01]  /*1710*/  MUFU.RCP R27, R27 ;  /* 0x0000001b001b7308 */ /* 0x000ea20000001000 */
[----:B-1----:R-:W-:Y:S01]  /*1720*/  FMUL R23, R24, R23 ;  /* 0x0000001718177220 */ /* 0x002fe20000400000 */
[----:B0-----:R-:W-:Y:S02]  /*1730*/  SHF.L.U32 R24, R22, 0x4, RZ ;  /* 0x0000000416187819 */ /* 0x001fe400000006ff */
[----:B------:R-:W-:Y:S02]  /*1740*/  FSEL R20, R20, 1, P0 ;  /* 0x3f80000014147808 */ /* 0x000fe40000000000 */
[----:B------:R-:W-:Y:S01]  /*1750*/  LOP3.LUT R24, R24, 0xff0, RZ, 0xc0, !PT ;  /* 0x00000ff018187812 */ /* 0x000fe200078ec0ff */
[----:B------:R-:W-:-:S03]  /*1760*/  FMUL R12, R12, R23 ;  /* 0x000000170c0c7220 */ /* 0x000fc60000400000 */
[----:B------:R-:W-:Y:S01]  /*1770*/  IADD3 R23, R24, UR4, RZ ;  /* 0x0000000418177c10 */ /* 0x000fe2000fffe0ff */
[----:B--2---:R-:W-:Y:S01]  /*1780*/  FMUL R20, R27, R20 ;  /* 0x000000141b147220 */ /* 0x004fe20000400000 */
[----:B------:R-:W-:Y:S02]  /*1790*/  FMUL R14, R14, R31 ;  /* 0x0000001f0e0e7220 */ /* 0x000fe40000400000 */
[----:B------:R-:W-:Y:S01]  /*17a0*/  LEA R28, R24, R23, 0x2 ;  /* 0x00000017181c7211 */ /* 0x000fe200078e10ff */
[----:B------:R-:W-:Y:S01]  /*17b0*/  FMUL R17, R17, R26 ;  /* 0x0000001a11117220 */ /* 0x000fe20000400000 */
[----:B------:R-:W-:Y:S01]  /*17c0*/  FMUL R18, R18, R21 ;  /* 0x0000001512127220 */ /* 0x000fe20000400000 */
[----:B------:R-:W-:Y:S01]  /*17d0*/  FMUL R19, R19, R20 ;  /* 0x0000001413137220 */ /* 0x000fe20000400000 */
[----:B------:R-:W-:Y:S01]  /*17e0*/  SHF.L.U32 R24, R22, 0x2, RZ ;  /* 0x0000000216187819 */ /* 0x000fe200000006ff */
[----:B------:R0:W-:Y:S04]  /*17f0*/  STS.128 [R28], R12 ;  /* 0x0000000c1c007388 */ /* 0x0001e80000000c00 */
[----:B------:R1:W-:Y:S04]  /*1800*/  STS.128 [R28+0x10], R4 ;  /* 0x000010041c007388 */ /* 0x0003e80000000c00 */
[----:B------:R2:W-:Y:S04]  /*1810*/  STS.128 [R28+0x20], R8 ;  /* 0x000020081c007388 */ /* 0x0005e80000000c00 */
[----:B------:R3:W-:Y:S01]  /*1820*/  STS.128 [R28+0x30], R16 ;  /* 0x000030101c007388 */ /* 0x0007e20000000c00 */
[----:B------:R-:W-:-:S04]  /*1830*/  LOP3.LUT R24, R24, 0x3fc, RZ, 0xc0, !PT ;  /* 0x000003fc18187812 */ /* 0x000fc800078ec0ff */
[C---:B------:R-:W-:Y:S02]  /*1840*/  LOP3.LUT R23, R24.reuse, 0x400, RZ, 0xfc, !PT ;  /* 0x0000040018177812 */ /* 0x040fe400078efcff */
[----:B------:R-:W-:Y:S02]  /*1850*/  LOP3.LUT R26, R24, 0x800, RZ, 0xfc, !PT ;  /* 0x00000800181a7812 */ /* 0x000fe400078efcff */
[----:B------:R-:W-:Y:S02]  /*1860*/  LOP3.LUT R22, R22, 0xfc, RZ, 0xc0, !PT ;  /* 0x000000fc16167812 */ /* 0x000fe400078ec0ff */
[----:B------:R-:W-:Y:S02]  /*1870*/  LOP3.LUT R23, R23, 0x7f0, RZ, 0xc0, !PT ;  /* 0x000007f017177812 */ /* 0x000fe400078ec0ff */
[----:B------:R-:W-:Y:S02]  /*1880*/  LOP3.LUT R26, R26, 0xbf0, RZ, 0xc0, !PT ;  /* 0x00000bf01a1a7812 */ /* 0x000fe400078ec0ff */
[----:B0-----:R-:W-:-:S02]  /*1890*/  LEA R13, R22, UR4, 0x2 ;  /* 0x00000004160d7c11 */ /* 0x001fc4000f8e10ff */
[----:B------:R-:W-:Y:S02]  /*18a0*/  IADD3 R23, R23, UR4, RZ ;  /* 0x0000000417177c10 */ /* 0x000fe4000fffe0ff */
[----:B-1----:R-:W-:Y:S02]  /*18b0*/  IADD3 R5, R26, UR4, RZ ;  /* 0x000000041a057c10 */ /* 0x002fe4000fffe0ff */
[C---:B------:R-:W-:Y:S01]  /*18c0*/  LEA R4, R24.reuse, R13, 0x2 ;  /* 0x0000000d18047211 */ /* 0x040fe200078e10ff */
[----:B------:R-:W0:Y:S01]  /*18d0*/  LDC.64 R26, c[0x0][0x238] ;  /* 0x00008e00ff1a7b82 */ /* 0x000e220000000a00 */
[----:B------:R-:W-:-:S07]  /*18e0*/  LEA R12, R24, R23, 0x2 ;  /* 0x00000017180c7211 */ /* 0x000fce00078e10ff */
[----:B------:R-:W-:Y:S01]  /*18f0*/  BAR.SYNC.DEFER_BLOCKING 0x0 ;  /* 0x0000000000007b1d */ /* 0x000fe20000010000 */
[----:B------:R-:W-:Y:S02]  /*1900*/  LEA R20, R24, R5, 0x2 ;  /* 0x0000000518147211 */ /* 0x000fe400078e10ff */
[----:B------:R-:W-:Y:S02]  /*1910*/  SHF.R.U32.HI R3, RZ, 0x2, R3 ;  /* 0x00000002ff037819 */ /* 0x000fe40000011603 */
[----:B------:R-:W-:Y:S02]  /*1920*/  LOP3.LUT R2, R25, 0xc, R2, 0xf8, !PT ;  /* 0x0000000c19027812 */ /* 0x000fe400078ef802 */
[----:B------:R-:W-:Y:S01]  /*1930*/  SGXT.U32 R3, R3, 0x6 ;  /* 0x000000060303781a */ /* 0x000fe20000000000 */
[----:B------:R-:W1:Y:S04]  /*1940*/  LDS.128 R4, [R4] ;  /* 0x0000000004047984 */ /* 0x000e680000000c00 */
[----:B------:R-:W4:Y:S04]  /*1950*/  LDS.128 R12, [R12+0x1000] ;  /* 0x001000000c0c7984 */ /* 0x000f280000000c00 */
[----:B------:R-:W5:Y:S01]  /*1960*/  LDS.128 R20, [R20+0x2000] ;  /* 0x0020000014147984 */ /* 0x000f620000000c00 */
[----:B--2---:R-:W-:-:S02]  /*1970*/  SHF.R.U32.HI R8, RZ, 0x2, R2 ;  /* 0x00000002ff087819 */ /* 0x004fc40000011602 */
[----:B------:R-:W-:Y:S02]  /*1980*/  PRMT R3, R3, 0x6540, R0 ;  /* 0x0000654003037816 */ /* 0x000fe40000000000 */
[----:B------:R-:W-:Y:S01]  /*1990*/  ISETP.GE.AND P0, PT, R2, 0x10, PT ;  /* 0x000000100200780c */ /* 0x000fe20003f06270 */
[----:B------:R-:W-:Y:S01]  /*19a0*/  IMAD R0, R8, 0xc00, RZ ;  /* 0x00000c0008007824 */ /* 0x000fe200078e02ff */
[C---:B---3--:R-:W-:Y:S02]  /*19b0*/  LOP3.LUT R17, R3.reuse, 0x40, RZ, 0xfc, !PT ;  /* 0x0000004003117812 */ /* 0x048fe400078efcff */
[C---:B------:R-:W-:Y:S02]  /*19c0*/  LOP3.LUT R11, R3.reuse, 0x80, RZ, 0xfc, !PT ;  /* 0x00000080030b7812 */ /* 0x040fe400078efcff */
[----:B------:R-:W-:Y:S02]  /*19d0*/  LOP3.LUT R2, R24, 0xc00, RZ, 0xfc, !PT ;  /* 0x00000c0018027812 */ /* 0x000fe400078efcff */
[----:B------:R-:W-:-:S02]  /*19e0*/  LOP3.LUT R9, R3, 0xc0, RZ, 0xfc, !PT ;  /* 0x000000c003097812 */ /* 0x000fc400078efcff */
[----:B------:R-:W-:Y:S02]  /*19f0*/  ISETP.LT.AND P1, PT, R3, 0x300, !P0 ;  /* 0x000003000300780c */ /* 0x000fe40004721270 */
[----:B------:R-:W-:Y:S02]  /*1a00*/  ISETP.LT.AND P2, PT, R17, 0x300, !P0 ;  /* 0x000003001100780c */ /* 0x000fe40004741270 */
[----:B------:R-:W-:Y:S02]  /*1a10*/  ISETP.LT.AND P3, PT, R11, 0x300, !P0 ;  /* 0x000003000b00780c */ /* 0x000fe40004761270 */
[----:B------:R-:W-:Y:S02]  /*1a20*/  LOP3.LUT R2, R2, 0xff0, RZ, 0xc0, !PT ;  /* 0x00000ff002027812 */ /* 0x000fe400078ec0ff */
[----:B------:R-:W-:Y:S02]  /*1a30*/  LEA R3, R3, R0, 0x2 ;  /* 0x0000000003037211 */ /* 0x000fe400078e10ff */
[----:B------:R-:W-:-:S02]  /*1a40*/  ISETP.LT.AND P0, PT, R9, 0x300, !P0 ;  /* 0x000003000900780c */ /* 0x000fc40004701270 */
[-C--:B------:R-:W-:Y:S02]  /*1a50*/  LEA R17, R17, R0.reuse, 0x2 ;  /* 0x0000000011117211 */ /* 0x080fe400078e10ff */
[----:B------:R-:W-:Y:S02]  /*1a60*/  LEA R19, R11, R0, 0x2 ;  /* 0x000000000b137211 */ /* 0x000fe400078e10ff */
[----:B------:R-:W-:Y:S01]  /*1a70*/  IADD3 R25, R2, UR4, RZ ;  /* 0x0000000402197c10 */ /* 0x000fe2000fffe0ff */
[----:B0-----:R-:W-:-:S04]  /*1a80*/  IMAD.WIDE R2, R3, 0x4, R26 ;  /* 0x0000000403027825 */ /* 0x001fc800078e021a */
[--C-:B------:R-:W-:Y:S01]  /*1a90*/  IMAD.WIDE R10, R17, 0x4, R26.reuse ;  /* 0x00000004110a7825 */ /* 0x100fe200078e021a */
[----:B-1----:R0:W-:Y:S03]  /*1aa0*/  @P1 STG.E.128 desc[UR6][R2.64], R4 ;  /* 0x0000000402001986 */ /* 0x0021e6000c101d06 */
[----:B------:R-:W-:Y:S01]  /*1ab0*/  IMAD.WIDE R16, R19, 0x4, R26 ;  /* 0x0000000413107825 */ /* 0x000fe200078e021a */
[----:B----4-:R0:W-:Y:S01]  /*1ac0*/  @P2 STG.E.128 desc[UR6][R10.64], R12 ;  /* 0x0000000c0a002986 */ /* 0x0101e2000c101d06 */
[----:B------:R-:W-:-:S03]  /*1ad0*/  LEA R25, R24, R25, 0x2 ;  /* 0x0000001918197211 */ /* 0x000fc600078e10ff */
[----:B-----5:R0:W-:Y:S02]  /*1ae0*/  @P3 STG.E.128 desc[UR6][R16.64], R20 ;  /* 0x0000001410003986 */ /* 0x0201e4000c101d06 */
[----:B0-----:R-:W-:Y:S05]  /*1af0*/  @!P0 EXIT ;  /* 0x000000000000894d */ /* 0x001fea0003800000 */
[----:B0-----:R-:W0:Y:S01]  /*1b00*/  LDS.128 R4, [R25+0x3000] ;  /* 0x0030000019047984 */ /* 0x001e220000000c00 */
[----:B------:R-:W-:-:S05]  /*1b10*/  LEA R9, R9, R0, 0x2 ;  /* 0x0000000009097211 */ /* 0x000fca00078e10ff */
[----:B------:R-:W-:-:S05]  /*1b20*/  IMAD.WIDE R26, R9, 0x4, R26 ;  /* 0x00000004091a7825 */ /* 0x000fca00078e021a */
[----:B0-----:R-:W-:Y:S01]  /*1b30*/  STG.E.128 desc[UR6][R26.64], R4 ;  /* 0x000000041a007986 */ /* 0x001fe2000c101d06 */
[----:B------:R-:W-:Y:S05]  /*1b40*/  EXIT ;  /* 0x000000000000794d */ /* 0x000fea0003800000 */
.L_x_0:
[----:B------:R-:W-:-:S00]  /*1b50*/  BRA `(.L_x_0) ;  /* 0xfffffffc00fc7947 */ /* 0x000fc0000383ffff */
[----:B------:R-:W-:-:S00]  /*1b60*/  NOP ;  /* 0x0000000000007918 */ /* 0x000fc00000000000 */
        /* <DEDUP_REMOVED lines=9> */
.L_x_1:


//--------------------- .nv.global.init           --------------------------
	.section	.nv.global.init,"aw",@progbits
.nv.global.init:
	.type		_$_str,@object
	.size		_$_str,(_$_str_$_2 - _$_str)
_$_str:
        /*0000*/ 	.byte	0x5f, 0x5f, 0x43, 0x55, 0x44, 0x41, 0x5f, 0x46, 0x54, 0x5a, 0x00
	.type		_$_str_$_2,@object
	.size		_$_str_$_2,(.L_1 - _$_str_$_2)
_$_str_$_2:
        /*000b*/ 	.byte	0x5f, 0x5f, 0x43, 0x55, 0x44, 0x41, 0x5f, 0x50, 0x52, 0x45, 0x43, 0x5f, 0x53, 0x51, 0x52, 0x54
        /*001b*/ 	.byte	0x00
.L_1:


//--------------------- .nv.shared.triton_poi_fused__native_batch_norm_legit_no_training_silu_36 --------------------------
	.section	.nv.shared.triton_poi_fused__native_batch_norm_legit_no_training_silu_36,"aw",@nobits
	.sectionflags	@""
	.align	16
	.zero		1024


//--------------------- .nv.constant0.triton_poi_fused__native_batch_norm_legit_no_training_silu_36 --------------------------
	.section	.nv.constant0.triton_poi_fused__native_batch_norm_legit_no_training_silu_36,"a",@progbits
	.sectionflags	@""
	.align	4
.nv.constant0.triton_poi_fused__native_batch_norm_legit_no_training_silu_36:
	.zero		584
